//
// Generated by NVIDIA NVVM Compiler
//
// Compiler Build ID: CL-36424714
// Cuda compilation tools, release 13.0, V13.0.88
// Based on NVVM 20.0.0
//

.version 9.0
.target sm_100
.address_size 64

	// .globl	_Z19d_filterBoxBlurGRAYPhS_ii

.visible .entry _Z19d_filterBoxBlurGRAYPhS_ii(
	.param .u64 .ptr .align 1 _Z19d_filterBoxBlurGRAYPhS_ii_param_0,
	.param .u64 .ptr .align 1 _Z19d_filterBoxBlurGRAYPhS_ii_param_1,
	.param .u32 _Z19d_filterBoxBlurGRAYPhS_ii_param_2,
	.param .u32 _Z19d_filterBoxBlurGRAYPhS_ii_param_3
)
{
	.reg .b16 	%rs<5>;
	.reg .b32 	%r<11>;
	.reg .b64 	%rd<8>;

	ld.param.u64 	%rd1, [_Z19d_filterBoxBlurGRAYPhS_ii_param_0];
	ld.param.u64 	%rd2, [_Z19d_filterBoxBlurGRAYPhS_ii_param_1];
	ld.param.u32 	%r1, [_Z19d_filterBoxBlurGRAYPhS_ii_param_2];
	cvta.to.global.u64 	%rd3, %rd1;
	cvta.to.global.u64 	%rd4, %rd2;
	mov.u32 	%r2, %ntid.x;
	mov.u32 	%r3, %ctaid.x;
	mov.u32 	%r4, %tid.x;
	mad.lo.s32 	%r5, %r2, %r3, %r4;
	mov.u32 	%r6, %ntid.y;
	mov.u32 	%r7, %ctaid.y;
	mov.u32 	%r8, %tid.y;
	mad.lo.s32 	%r9, %r6, %r7, %r8;
	mad.lo.s32 	%r10, %r1, %r9, %r5;
	cvt.s64.s32 	%rd5, %r10;
	add.s64 	%rd6, %rd4, %rd5;
	ld.global.u8 	%rs1, [%rd6];
	mul.lo.s16 	%rs2, %rs1, %rs1;
	add.s64 	%rd7, %rd3, %rd5;
	ld.global.u8 	%rs3, [%rd7];
	mad.lo.s16 	%rs4, %rs3, %rs3, %rs2;
	st.global.u8 	[%rd6], %rs4;
	ret;

}
	// .globl	_Z14d_partialDiffXPK6uchar1Phii
.visible .entry _Z14d_partialDiffXPK6uchar1Phii(
	.param .u64 .ptr .align 1 _Z14d_partialDiffXPK6uchar1Phii_param_0,
	.param .u64 .ptr .align 1 _Z14d_partialDiffXPK6uchar1Phii_param_1,
	.param .u32 _Z14d_partialDiffXPK6uchar1Phii_param_2,
	.param .u32 _Z14d_partialDiffXPK6uchar1Phii_param_3
)
{
	.reg .pred 	%p<3>;
	.reg .b16 	%rs<4>;
	.reg .b32 	%r<17>;
	.reg .b64 	%rd<20>;

	ld.param.u64 	%rd10, [_Z14d_partialDiffXPK6uchar1Phii_param_0];
	ld.param.u64 	%rd11, [_Z14d_partialDiffXPK6uchar1Phii_param_1];
	ld.param.u32 	%r3, [_Z14d_partialDiffXPK6uchar1Phii_param_2];
	mov.u32 	%r4, %ntid.x;
	mov.u32 	%r5, %ctaid.x;
	mov.u32 	%r6, %tid.x;
	mad.lo.s32 	%r1, %r4, %r5, %r6;
	mov.u32 	%r7, %ntid.y;
	mov.u32 	%r8, %ctaid.y;
	mov.u32 	%r9, %tid.y;
	mad.lo.s32 	%r2, %r7, %r8, %r9;
	setp.ne.s32 	%p1, %r1, 0;
	@%p1 bra 	$L__BB1_2;
	mul.lo.s32 	%r15, %r3, %r2;
	cvt.s64.s32 	%rd17, %r15;
	add.s32 	%r16, %r15, 1;
	cvt.s64.s32 	%rd18, %r16;
	mov.u64 	%rd19, %rd17;
	bra.uni 	$L__BB1_5;
$L__BB1_2:
	add.s32 	%r10, %r3, -1;
	setp.ne.s32 	%p2, %r1, %r10;
	@%p2 bra 	$L__BB1_4;
	mad.lo.s32 	%r13, %r3, %r2, %r1;
	cvt.s64.s32 	%rd17, %r13;
	add.s32 	%r14, %r13, -1;
	cvt.s64.s32 	%rd19, %r14;
	mov.u64 	%rd18, %rd17;
	bra.uni 	$L__BB1_5;
$L__BB1_4:
	mad.lo.s32 	%r11, %r3, %r2, %r1;
	add.s32 	%r12, %r11, -1;
	cvt.s64.s32 	%rd18, %r12;
	cvt.s64.s32 	%rd17, %r11;
	mov.u64 	%rd19, %rd17;
$L__BB1_5:
	cvta.to.global.u64 	%rd12, %rd10;
	cvta.to.global.u64 	%rd13, %rd11;
	add.s64 	%rd14, %rd12, %rd19;
	add.s64 	%rd15, %rd12, %rd18;
	ld.global.u8 	%rs1, [%rd14];
	ld.global.u8 	%rs2, [%rd15];
	sub.s16 	%rs3, %rs2, %rs1;
	add.s64 	%rd16, %rd13, %rd17;
	st.global.u8 	[%rd16], %rs3;
	ret;

}
	// .globl	_Z14d_partialDiffYPK6uchar1Phii
.visible .entry _Z14d_partialDiffYPK6uchar1Phii(
	.param .u64 .ptr .align 1 _Z14d_partialDiffYPK6uchar1Phii_param_0,
	.param .u64 .ptr .align 1 _Z14d_partialDiffYPK6uchar1Phii_param_1,
	.param .u32 _Z14d_partialDiffYPK6uchar1Phii_param_2,
	.param .u32 _Z14d_partialDiffYPK6uchar1Phii_param_3
)
{
	.reg .pred 	%p<3>;
	.reg .b16 	%rs<4>;
	.reg .b32 	%r<22>;
	.reg .b64 	%rd<21>;

	ld.param.u64 	%rd11, [_Z14d_partialDiffYPK6uchar1Phii_param_0];
	ld.param.u64 	%rd12, [_Z14d_partialDiffYPK6uchar1Phii_param_1];
	ld.param.u32 	%r3, [_Z14d_partialDiffYPK6uchar1Phii_param_2];
	ld.param.u32 	%r4, [_Z14d_partialDiffYPK6uchar1Phii_param_3];
	mov.u32 	%r5, %ntid.x;
	mov.u32 	%r6, %ctaid.x;
	mov.u32 	%r7, %tid.x;
	mad.lo.s32 	%r1, %r5, %r6, %r7;
	mov.u32 	%r8, %ntid.y;
	mov.u32 	%r9, %ctaid.y;
	mov.u32 	%r10, %tid.y;
	mad.lo.s32 	%r2, %r8, %r9, %r10;
	setp.ne.s32 	%p1, %r2, 0;
	@%p1 bra 	$L__BB2_2;
	cvt.s64.s32 	%rd18, %r1;
	add.s32 	%r21, %r3, %r1;
	cvt.s64.s32 	%rd19, %r21;
	mov.u64 	%rd20, %rd18;
	bra.uni 	$L__BB2_5;
$L__BB2_2:
	add.s32 	%r11, %r4, -1;
	setp.ne.s32 	%p2, %r2, %r11;
	@%p2 bra 	$L__BB2_4;
	mul.lo.s32 	%r17, %r3, %r2;
	add.s32 	%r18, %r17, %r1;
	cvt.s64.s32 	%rd18, %r18;
	sub.s32 	%r19, %r17, %r3;
	add.s32 	%r20, %r19, %r1;
	cvt.s64.s32 	%rd20, %r20;
	mov.u64 	%rd19, %rd18;
	bra.uni 	$L__BB2_5;
$L__BB2_4:
	add.s32 	%r12, %r2, -1;
	mad.lo.s32 	%r13, %r3, %r12, %r1;
	cvt.s64.s32 	%rd19, %r13;
	shl.b32 	%r14, %r3, 1;
	add.s32 	%r15, %r13, %r14;
	cvt.s64.s32 	%rd20, %r15;
	add.s32 	%r16, %r13, %r3;
	cvt.s64.s32 	%rd18, %r16;
$L__BB2_5:
	cvta.to.global.u64 	%rd13, %rd11;
	cvta.to.global.u64 	%rd14, %rd12;
	add.s64 	%rd15, %rd13, %rd20;
	add.s64 	%rd16, %rd13, %rd19;
	ld.global.u8 	%rs1, [%rd15];
	ld.global.u8 	%rs2, [%rd16];
	sub.s16 	%rs3, %rs2, %rs1;
	add.s64 	%rd17, %rd14, %rd18;
	st.global.u8 	[%rd17], %rs3;
	ret;

}


// ===== COMPILED SASS (sm_100) =====

	.target	sm_100

	.elftype	@"ET_EXEC"


//--------------------- .note.nv.tkinfo           --------------------------
	.section	.note.nv.tkinfo,"",@"SHT_NOTE"
	.sectionflags	@"SHF_NOTE_NV_TKINFO"
	.tkinfo
        /*0018*/ 	.word	0x00000002
        /*0030*/ 	.string	""
        /*0030*/ 	.string	"ptxas"
        /*0030*/ 	.string	"Cuda compilation tools, release 13.0, V13.0.88"
        /*0030*/ 	.string	"Build cuda_13.0.r13.0/compiler.36424714_0"
        /*0030*/ 	.string	"-arch sm_100 -m 64 "



//--------------------- .note.nv.cuinfo           --------------------------
	.section	.note.nv.cuinfo,"",@"SHT_NOTE"
	.sectionflags	@"SHF_NOTE_NV_CUINFO"
        /*0018*/ 	.short	0x0002
        /*001a*/ 	.short	0x0064
        /*001c*/ 	.short	0x0082
	.zero		2


//--------------------- .nv.info                  --------------------------
	.section	.nv.info,"",@"SHT_CUDA_INFO"
	.align	4


	//----- nvinfo : EIATTR_REGCOUNT
	.align		4
        /*0000*/ 	.byte	0x04, 0x2f
        /*0002*/ 	.short	(.L_1 - .L_0)
	.align		4
.L_0:
        /*0004*/ 	.word	index@(_Z19d_filterBoxBlurGRAYPhS_ii)
        /*0008*/ 	.word	0x0000000a


	//----- nvinfo : EIATTR_FRAME_SIZE
	.align		4
.L_1:
        /*000c*/ 	.byte	0x04, 0x11
        /*000e*/ 	.short	(.L_3 - .L_2)
	.align		4
.L_2:
        /*0010*/ 	.word	index@(_Z19d_filterBoxBlurGRAYPhS_ii)
        /*0014*/ 	.word	0x00000000


	//----- nvinfo : EIATTR_REGCOUNT
	.align		4
.L_3:
        /*0018*/ 	.byte	0x04, 0x2f
        /*001a*/ 	.short	(.L_5 - .L_4)
	.align		4
.L_4:
        /*001c*/ 	.word	index@(_Z14d_partialDiffXPK6uchar1Phii)
        /*0020*/ 	.word	0x0000000c


	//----- nvinfo : EIATTR_FRAME_SIZE
	.align		4
.L_5:
        /*0024*/ 	.byte	0x04, 0x11
        /*0026*/ 	.short	(.L_7 - .L_6)
	.align		4
.L_6:
        /*0028*/ 	.word	index@(_Z14d_partialDiffXPK6uchar1Phii)
        /*002c*/ 	.word	0x00000000


	//----- nvinfo : EIATTR_REGCOUNT
	.align		4
.L_7:
        /*0030*/ 	.byte	0x04, 0x2f
        /*0032*/ 	.short	(.L_9 - .L_8)
	.align		4
.L_8:
        /*0034*/ 	.word	index@(_Z14d_partialDiffYPK6uchar1Phii)
        /*0038*/ 	.word	0x0000000c


	//----- nvinfo : EIATTR_FRAME_SIZE
	.align		4
.L_9:
        /*003c*/ 	.byte	0x04, 0x11
        /*003e*/ 	.short	(.L_11 - .L_10)
	.align		4
.L_10:
        /*0040*/ 	.word	index@(_Z14d_partialDiffYPK6uchar1Phii)
        /*0044*/ 	.word	0x00000000


	//----- nvinfo : EIATTR_MIN_STACK_SIZE
	.align		4
.L_11:
        /*0048*/ 	.byte	0x04, 0x12
        /*004a*/ 	.short	(.L_13 - .L_12)
	.align		4
.L_12:
        /*004c*/ 	.word	index@(_Z14d_partialDiffYPK6uchar1Phii)
        /*0050*/ 	.word	0x00000000


	//----- nvinfo : EIATTR_MIN_STACK_SIZE
	.align		4
.L_13:
        /*0054*/ 	.byte	0x04, 0x12
        /*0056*/ 	.short	(.L_15 - .L_14)
	.align		4
.L_14:
        /*0058*/ 	.word	index@(_Z14d_partialDiffXPK6uchar1Phii)
        /*005c*/ 	.word	0x00000000


	//----- nvinfo : EIATTR_MIN_STACK_SIZE
	.align		4
.L_15:
        /*0060*/ 	.byte	0x04, 0x12
        /*0062*/ 	.short	(.L_17 - .L_16)
	.align		4
.L_16:
        /*0064*/ 	.word	index@(_Z19d_filterBoxBlurGRAYPhS_ii)
        /*0068*/ 	.word	0x00000000
.L_17:


//--------------------- .nv.compat                --------------------------
	.section	.nv.compat,"",@"SHT_CUDA_COMPAT_INFO"
	.align	4
        /*0000*/ 	.byte	0x02, 0x09, 0x00, 0x00, 0x02, 0x02, 0x01, 0x00, 0x02, 0x05, 0x05, 0x00, 0x03, 0x07, 0x01, 0x01
        /*0010*/ 	.byte	0x02, 0x03, 0x00, 0x00, 0x02, 0x06, 0x01, 0x00, 0x04, 0x0b, 0x08, 0x00, 0x09, 0x00, 0x00, 0x00
        /*0020*/ 	.byte	0x00, 0x00, 0x00, 0x00


//--------------------- .nv.info._Z14d_partialDiffYPK6uchar1Phii --------------------------
	.section	.nv.info._Z14d_partialDiffYPK6uchar1Phii,"",@"SHT_CUDA_INFO"
	.sectionflags	@""
	.align	4


	//----- nvinfo : EIATTR_CUDA_API_VERSION
	.align		4
        /*0000*/ 	.byte	0x04, 0x37
        /*0002*/ 	.short	(.L_19 - .L_18)
.L_18:
        /*0004*/ 	.word	0x00000082


	//----- nvinfo : EIATTR_KPARAM_INFO
	.align		4
.L_19:
        /*0008*/ 	.byte	0x04, 0x17
        /*000a*/ 	.short	(.L_21 - .L_20)
.L_20:
        /*000c*/ 	.word	0x00000000
        /*0010*/ 	.short	0x0003
        /*0012*/ 	.short	0x0014
        /*0014*/ 	.byte	0x00, 0xf0, 0x11, 0x00


	//----- nvinfo : EIATTR_KPARAM_INFO
	.align		4
.L_21:
        /*0018*/ 	.byte	0x04, 0x17
        /*001a*/ 	.short	(.L_23 - .L_22)
.L_22:
        /*001c*/ 	.word	0x00000000
        /*0020*/ 	.short	0x0002
        /*0022*/ 	.short	0x0010
        /*0024*/ 	.byte	0x00, 0xf0, 0x11, 0x00


	//----- nvinfo : EIATTR_KPARAM_INFO
	.align		4
.L_23:
        /*0028*/ 	.byte	0x04, 0x17
        /*002a*/ 	.short	(.L_25 - .L_24)
.L_24:
        /*002c*/ 	.word	0x00000000
        /*0030*/ 	.short	0x0001
        /*0032*/ 	.short	0x0008
        /*0034*/ 	.byte	0x00, 0xf5, 0x21, 0x00


	//----- nvinfo : EIATTR_KPARAM_INFO
	.align		4
.L_25:
        /*0038*/ 	.byte	0x04, 0x17
        /*003a*/ 	.short	(.L_27 - .L_26)
.L_26:
        /*003c*/ 	.word	0x00000000
        /*0040*/ 	.short	0x0000
        /*0042*/ 	.short	0x0000
        /*0044*/ 	.byte	0x00, 0xf5, 0x21, 0x00


	//----- nvinfo : EIATTR_SPARSE_MMA_MASK
	.align		4
.L_27:
        /*0048*/ 	.byte	0x03, 0x50
        /*004a*/ 	.short	0x0000


	//----- nvinfo : EIATTR_MAXREG_COUNT
	.align		4
        /*004c*/ 	.byte	0x03, 0x1b
        /*004e*/ 	.short	0x00ff


	//----- nvinfo : EIATTR_MERCURY_ISA_VERSION
	.align		4
        /*0050*/ 	.byte	0x03, 0x5f
        /*0052*/ 	.short	0x0101


	//----- nvinfo : EIATTR_VRC_CTA_INIT_COUNT
	.align		4
        /*0054*/ 	.byte	0x02, 0x4a
	.zero		1
	.zero		1


	//----- nvinfo : EIATTR_EXIT_INSTR_OFFSETS
	.align		4
        /*0058*/ 	.byte	0x04, 0x1c
        /*005a*/ 	.short	(.L_29 - .L_28)


	//   ....[0]....
.L_28:
        /*005c*/ 	.word	0x00000370


	//----- nvinfo : EIATTR_CRS_STACK_SIZE
	.align		4
.L_29:
        /*0060*/ 	.byte	0x04, 0x1e
        /*0062*/ 	.short	(.L_31 - .L_30)
.L_30:
        /*0064*/ 	.word	0x00000000


	//----- nvinfo : EIATTR_CBANK_PARAM_SIZE
	.align		4
.L_31:
        /*0068*/ 	.byte	0x03, 0x19
        /*006a*/ 	.short	0x0018


	//----- nvinfo : EIATTR_PARAM_CBANK
	.align		4
        /*006c*/ 	.byte	0x04, 0x0a
        /*006e*/ 	.short	(.L_33 - .L_32)
	.align		4
.L_32:
        /*0070*/ 	.word	index@(.nv.constant0._Z14d_partialDiffYPK6uchar1Phii)
        /*0074*/ 	.short	0x0380
        /*0076*/ 	.short	0x0018


	//----- nvinfo : EIATTR_SW_WAR
	.align		4
.L_33:
        /*0078*/ 	.byte	0x04, 0x36
        /*007a*/ 	.short	(.L_35 - .L_34)
.L_34:
        /*007c*/ 	.word	0x00000008
.L_35:


//--------------------- .nv.info._Z14d_partialDiffXPK6uchar1Phii --------------------------
	.section	.nv.info._Z14d_partialDiffXPK6uchar1Phii,"",@"SHT_CUDA_INFO"
	.sectionflags	@""
	.align	4


	//----- nvinfo : EIATTR_CUDA_API_VERSION
	.align		4
        /*0000*/ 	.byte	0x04, 0x37
        /*0002*/ 	.short	(.L_37 - .L_36)
.L_36:
        /*0004*/ 	.word	0x00000082


	//----- nvinfo : EIATTR_KPARAM_INFO
	.align		4
.L_37:
        /*0008*/ 	.byte	0x04, 0x17
        /*000a*/ 	.short	(.L_39 - .L_38)
.L_38:
        /*000c*/ 	.word	0x00000000
        /*0010*/ 	.short	0x0003
        /*0012*/ 	.short	0x0014
        /*0014*/ 	.byte	0x00, 0xf0, 0x11, 0x00


	//----- nvinfo : EIATTR_KPARAM_INFO
	.align		4
.L_39:
        /*0018*/ 	.byte	0x04, 0x17
        /*001a*/ 	.short	(.L_41 - .L_40)
.L_40:
        /*001c*/ 	.word	0x00000000
        /*0020*/ 	.short	0x0002
        /*0022*/ 	.short	0x0010
        /*0024*/ 	.byte	0x00, 0xf0, 0x11, 0x00


	//----- nvinfo : EIATTR_KPARAM_INFO
	.align		4
.L_41:
        /*0028*/ 	.byte	0x04, 0x17
        /*002a*/ 	.short	(.L_43 - .L_42)
.L_42:
        /*002c*/ 	.word	0x00000000
        /*0030*/ 	.short	0x0001
        /*0032*/ 	.short	0x0008
        /*0034*/ 	.byte	0x00, 0xf5, 0x21, 0x00


	//----- nvinfo : EIATTR_KPARAM_INFO
	.align		4
.L_43:
        /*0038*/ 	.byte	0x04, 0x17
        /*003a*/ 	.short	(.L_45 - .L_44)
.L_44:
        /*003c*/ 	.word	0x00000000
        /*0040*/ 	.short	0x0000
        /*0042*/ 	.short	0x0000
        /*0044*/ 	.byte	0x00, 0xf5, 0x21, 0x00


	//----- nvinfo : EIATTR_SPARSE_MMA_MASK
	.align		4
.L_45:
        /*0048*/ 	.byte	0x03, 0x50
        /*004a*/ 	.short	0x0000


	//----- nvinfo : EIATTR_MAXREG_COUNT
	.align		4
        /*004c*/ 	.byte	0x03, 0x1b
        /*004e*/ 	.short	0x00ff


	//----- nvinfo : EIATTR_MERCURY_ISA_VERSION
	.align		4
        /*0050*/ 	.byte	0x03, 0x5f
        /*0052*/ 	.short	0x0101


	//----- nvinfo : EIATTR_VRC_CTA_INIT_COUNT
	.align		4
        /*0054*/ 	.byte	0x02, 0x4a
	.zero		1
	.zero		1


	//----- nvinfo : EIATTR_EXIT_INSTR_OFFSETS
	.align		4
        /*0058*/ 	.byte	0x04, 0x1c
        /*005a*/ 	.short	(.L_47 - .L_46)


	//   ....[0]....
.L_46:
        /*005c*/ 	.word	0x000002f0


	//----- nvinfo : EIATTR_CRS_STACK_SIZE
	.align		4
.L_47:
        /*0060*/ 	.byte	0x04, 0x1e
        /*0062*/ 	.short	(.L_49 - .L_48)
.L_48:
        /*0064*/ 	.word	0x00000000


	//----- nvinfo : EIATTR_CBANK_PARAM_SIZE
	.align		4
.L_49:
        /*0068*/ 	.byte	0x03, 0x19
        /*006a*/ 	.short	0x0018


	//----- nvinfo : EIATTR_PARAM_CBANK
	.align		4
        /*006c*/ 	.byte	0x04, 0x0a
        /*006e*/ 	.short	(.L_51 - .L_50)
	.align		4
.L_50:
        /*0070*/ 	.word	index@(.nv.constant0._Z14d_partialDiffXPK6uchar1Phii)
        /*0074*/ 	.short	0x0380
        /*0076*/ 	.short	0x0018


	//----- nvinfo : EIATTR_SW_WAR
	.align		4
.L_51:
        /*0078*/ 	.byte	0x04, 0x36
        /*007a*/ 	.short	(.L_53 - .L_52)
.L_52:
        /*007c*/ 	.word	0x00000008
.L_53:


//--------------------- .nv.info._Z19d_filterBoxBlurGRAYPhS_ii --------------------------
	.section	.nv.info._Z19d_filterBoxBlurGRAYPhS_ii,"",@"SHT_CUDA_INFO"
	.sectionflags	@""
	.align	4


	//----- nvinfo : EIATTR_CUDA_API_VERSION
	.align		4
        /*0000*/ 	.byte	0x04, 0x37
        /*0002*/ 	.short	(.L_55 - .L_54)
.L_54:
        /*0004*/ 	.word	0x00000082


	//----- nvinfo : EIATTR_KPARAM_INFO
	.align		4
.L_55:
        /*0008*/ 	.byte	0x04, 0x17
        /*000a*/ 	.short	(.L_57 - .L_56)
.L_56:
        /*000c*/ 	.word	0x00000000
        /*0010*/ 	.short	0x0003
        /*0012*/ 	.short	0x0014
        /*0014*/ 	.byte	0x00, 0xf0, 0x11, 0x00


	//----- nvinfo : EIATTR_KPARAM_INFO
	.align		4
.L_57:
        /*0018*/ 	.byte	0x04, 0x17
        /*001a*/ 	.short	(.L_59 - .L_58)
.L_58:
        /*001c*/ 	.word	0x00000000
        /*0020*/ 	.short	0x0002
        /*0022*/ 	.short	0x0010
        /*0024*/ 	.byte	0x00, 0xf0, 0x11, 0x00


	//----- nvinfo : EIATTR_KPARAM_INFO
	.align		4
.L_59:
        /*0028*/ 	.byte	0x04, 0x17
        /*002a*/ 	.short	(.L_61 - .L_60)
.L_60:
        /*002c*/ 	.word	0x00000000
        /*0030*/ 	.short	0x0001
        /*0032*/ 	.short	0x0008
        /*0034*/ 	.byte	0x00, 0xf5, 0x21, 0x00


	//----- nvinfo : EIATTR_KPARAM_INFO
	.align		4
.L_61:
        /*0038*/ 	.byte	0x04, 0x17
        /*003a*/ 	.short	(.L_63 - .L_62)
.L_62:
        /*003c*/ 	.word	0x00000000
        /*0040*/ 	.short	0x0000
        /*0042*/ 	.short	0x0000
        /*0044*/ 	.byte	0x00, 0xf5, 0x21, 0x00


	//----- nvinfo : EIATTR_SPARSE_MMA_MASK
	.align		4
.L_63:
        /*0048*/ 	.byte	0x03, 0x50
        /*004a*/ 	.short	0x0000


	//----- nvinfo : EIATTR_MAXREG_COUNT
	.align		4
        /*004c*/ 	.byte	0x03, 0x1b
        /*004e*/ 	.short	0x00ff


	//----- nvinfo : EIATTR_MERCURY_ISA_VERSION
	.align		4
        /*0050*/ 	.byte	0x03, 0x5f
        /*0052*/ 	.short	0x0101


	//----- nvinfo : EIATTR_VRC_CTA_INIT_COUNT
	.align		4
        /*0054*/ 	.byte	0x02, 0x4a
	.zero		1
	.zero		1


	//----- nvinfo : EIATTR_EXIT_INSTR_OFFSETS
	.align		4
        /*0058*/ 	.byte	0x04, 0x1c
        /*005a*/ 	.short	(.L_65 - .L_64)


	//   ....[0]....
.L_64:
        /*005c*/ 	.word	0x00000180


	//----- nvinfo : EIATTR_CBANK_PARAM_SIZE
	.align		4
.L_65:
        /*0060*/ 	.byte	0x03, 0x19
        /*0062*/ 	.short	0x0018


	//----- nvinfo : EIATTR_PARAM_CBANK
	.align		4
        /*0064*/ 	.byte	0x04, 0x0a
        /*0066*/ 	.short	(.L_67 - .L_66)
	.align		4
.L_66:
        /*0068*/ 	.word	index@(.nv.constant0._Z19d_filterBoxBlurGRAYPhS_ii)
        /*006c*/ 	.short	0x0380
        /*006e*/ 	.short	0x0018


	//----- nvinfo : EIATTR_SW_WAR
	.align		4
.L_67:
        /*0070*/ 	.byte	0x04, 0x36
        /*0072*/ 	.short	(.L_69 - .L_68)
.L_68:
        /*0074*/ 	.word	0x00000008
.L_69:


//--------------------- .nv.callgraph             --------------------------
	.section	.nv.callgraph,"",@"SHT_CUDA_CALLGRAPH"
	.align	4
	.sectionentsize	8
	.align		4
        /*0000*/ 	.word	0x00000000
	.align		4
        /*0004*/ 	.word	0xffffffff
	.align		4
        /*0008*/ 	.word	0x00000000
	.align		4
        /*000c*/ 	.word	0xfffffffe
	.align		4
        /*0010*/ 	.word	0x00000000
	.align		4
        /*0014*/ 	.word	0xfffffffd
	.align		4
        /*0018*/ 	.word	0x00000000
	.align		4
        /*001c*/ 	.word	0xfffffffc


//--------------------- .text._Z14d_partialDiffYPK6uchar1Phii --------------------------
	.section	.text._Z14d_partialDiffYPK6uchar1Phii,"ax",@progbits
	.align	128
        .global         _Z14d_partialDiffYPK6uchar1Phii
        .type           _Z14d_partialDiffYPK6uchar1Phii,@function
        .size           _Z14d_partialDiffYPK6uchar1Phii,(.L_x_8 - _Z14d_partialDiffYPK6uchar1Phii)
        .other          _Z14d_partialDiffYPK6uchar1Phii,@"STO_CUDA_ENTRY STV_DEFAULT"
_Z14d_partialDiffYPK6uchar1Phii:
.text._Z14d_partialDiffYPK6uchar1Phii:
[----:B------:R-:W-:Y:S01]  /*0000*/  LDC R1, c[0x0][0x37c] ;  /* 0x0000df00ff017b82 */ /* 0x000fe20000000800 */
[----:B------:R-:W0:Y:S01]  /*0010*/  S2R R9, SR_CTAID.Y ;  /* 0x0000000000097919 */ /* 0x000e220000002600 */
[----:B------:R-:W1:Y:S01]  /*0020*/  LDCU UR4, c[0x0][0x360] ;  /* 0x00006c00ff0477ac */ /* 0x000e620008000800 */
[----:B------:R-:W-:Y:S01]  /*0030*/  BSSY.RECONVERGENT B0, `(.L_x_0) ;  /* 0x0000026000007945 */ /* 0x000fe20003800200 */
[----:B------:R-:W0:Y:S01]  /*0040*/  S2R R0, SR_TID.Y ;  /* 0x0000000000007919 */ /* 0x000e220000002200 */
[----:B------:R-:W0:Y:S01]  /*0050*/  LDCU UR5, c[0x0][0x364] ;  /* 0x00006c80ff0577ac */ /* 0x000e220008000800 */
[----:B------:R-:W1:Y:S01]  /*0060*/  S2R R2, SR_CTAID.X ;  /* 0x0000000000027919 */ /* 0x000e620000002500 */
[----:B------:R-:W2:Y:S01]  /*0070*/  LDCU.64 UR6, c[0x0][0x358] ;  /* 0x00006b00ff0677ac */ /* 0x000ea20008000a00 */
[----:B------:R-:W1:Y:S01]  /*0080*/  S2R R3, SR_TID.X ;  /* 0x0000000000037919 */ /* 0x000e620000002100 */
[----:B0-----:R-:W-:-:S05]  /*0090*/  IMAD R9, R9, UR5, R0 ;  /* 0x0000000509097c24 */ /* 0x001fca000f8e0200 */
[----:B------:R-:W-:Y:S01]  /*00a0*/  ISETP.NE.AND P0, PT, R9, RZ, PT ;  /* 0x000000ff0900720c */ /* 0x000fe20003f05270 */
[----:B-1----:R-:W-:-:S12]  /*00b0*/  IMAD R2, R2, UR4, R3 ;  /* 0x0000000402027c24 */ /* 0x002fd8000f8e0203 */
[----:B------:R-:W0:Y:S01]  /*00c0*/  @!P0 LDC R5, c[0x0][0x390] ;  /* 0x0000e400ff058b82 */ /* 0x000e220000000800 */
[--C-:B------:R-:W-:Y:S01]  /*00d0*/  @!P0 SHF.R.S32.HI R3, RZ, 0x1f, R2.reuse ;  /* 0x0000001fff038819 */ /* 0x100fe20000011402 */
[----:B------:R-:W-:-:S04]  /*00e0*/  @!P0 IMAD.MOV.U32 R6, RZ, RZ, R2 ;  /* 0x000000ffff068224 */ /* 0x000fc800078e0002 */
[----:B------:R-:W-:Y:S02]  /*00f0*/  @!P0 IMAD.MOV.U32 R7, RZ, RZ, R3 ;  /* 0x000000ffff078224 */ /* 0x000fe400078e0003 */
[----:B0-----:R-:W-:-:S05]  /*0100*/  @!P0 IMAD.IADD R4, R2, 0x1, R5 ;  /* 0x0000000102048824 */ /* 0x001fca00078e0205 */
[----:B------:R-:W-:Y:S01]  /*0110*/  @!P0 SHF.R.S32.HI R5, RZ, 0x1f, R4 ;  /* 0x0000001fff058819 */ /* 0x000fe20000011404 */
[----:B--2---:R-:W-:Y:S06]  /*0120*/  @!P0 BRA `(.L_x_1) ;  /* 0x0000000000588947 */ /* 0x004fec0003800000 */
[----:B------:R-:W0:Y:S02]  /*0130*/  LDCU UR4, c[0x0][0x394] ;  /* 0x00007280ff0477ac */ /* 0x000e240008000800 */
[----:B0-----:R-:W-:-:S06]  /*0140*/  UIADD3 UR4, UPT, UPT, UR4, -0x1, URZ ;  /* 0xffffffff04047890 */ /* 0x001fcc000fffe0ff */
[----:B------:R-:W-:-:S13]  /*0150*/  ISETP.NE.AND P0, PT, R9, UR4, PT ;  /* 0x0000000409007c0c */ /* 0x000fda000bf05270 */
[----:B------:R-:W-:Y:S05]  /*0160*/  @P0 BRA `(.L_x_2) ;  /* 0x0000000000280947 */ /* 0x000fea0003800000 */
[----:B------:R-:W0:Y:S02]  /*0170*/  LDC R0, c[0x0][0x390] ;  /* 0x0000e400ff007b82 */ /* 0x000e240000000800 */
[CC--:B0-----:R-:W-:Y:S02]  /*0180*/  IMAD R3, R9.reuse, R0.reuse, -R0 ;  /* 0x0000000009037224 */ /* 0x0c1fe400078e0a00 */
[----:B------:R-:W-:Y:S02]  /*0190*/  IMAD R9, R9, R0, R2 ;  /* 0x0000000009097224 */ /* 0x000fe400078e0202 */
[----:B------:R-:W-:Y:S02]  /*01a0*/  IMAD.IADD R6, R2, 0x1, R3 ;  /* 0x0000000102067824 */ /* 0x000fe400078e0203 */
[--C-:B------:R-:W-:Y:S01]  /*01b0*/  IMAD.MOV.U32 R2, RZ, RZ, R9.reuse ;  /* 0x000000ffff027224 */ /* 0x100fe200078e0009 */
[----:B------:R-:W-:Y:S02]  /*01c0*/  SHF.R.S32.HI R3, RZ, 0x1f, R9 ;  /* 0x0000001fff037819 */ /* 0x000fe40000011409 */
[----:B------:R-:W-:Y:S01]  /*01d0*/  SHF.R.S32.HI R7, RZ, 0x1f, R6 ;  /* 0x0000001fff077819 */ /* 0x000fe20000011406 */
[----:B------:R-:W-:Y:S01]  /*01e0*/  IMAD.MOV.U32 R4, RZ, RZ, R2 ;  /* 0x000000ffff047224 */ /* 0x000fe200078e0002 */
[----:B------:R-:W-:Y:S01]  /*01f0*/  MOV R5, R3 ;  /* 0x0000000300057202 */ /* 0x000fe20000000f00 */
[----:B------:R-:W-:Y:S06]  /*0200*/  BRA `(.L_x_1) ;  /* 0x0000000000207947 */ /* 0x000fec0003800000 */
.L_x_2:
[----:B------:R-:W0:Y:S01]  /*0210*/  LDC R3, c[0x0][0x390] ;  /* 0x0000e400ff037b82 */ /* 0x000e220000000800 */
[----:B------:R-:W-:-:S04]  /*0220*/  VIADD R9, R9, 0xffffffff ;  /* 0xffffffff09097836 */ /* 0x000fc80000000000 */
[----:B0-----:R-:W-:-:S04]  /*0230*/  IMAD R4, R9, R3, R2 ;  /* 0x0000000309047224 */ /* 0x001fc800078e0202 */
[--C-:B------:R-:W-:Y:S01]  /*0240*/  IMAD R6, R3, 0x2, R4.reuse ;  /* 0x0000000203067824 */ /* 0x100fe200078e0204 */
[----:B------:R-:W-:Y:S01]  /*0250*/  SHF.R.S32.HI R5, RZ, 0x1f, R4 ;  /* 0x0000001fff057819 */ /* 0x000fe20000011404 */
[----:B------:R-:W-:-:S03]  /*0260*/  IMAD.IADD R2, R4, 0x1, R3 ;  /* 0x0000000104027824 */ /* 0x000fc600078e0203 */
[----:B------:R-:W-:Y:S02]  /*0270*/  SHF.R.S32.HI R7, RZ, 0x1f, R6 ;  /* 0x0000001fff077819 */ /* 0x000fe40000011406 */
[----:B------:R-:W-:-:S07]  /*0280*/  SHF.R.S32.HI R3, RZ, 0x1f, R2 ;  /* 0x0000001fff037819 */ /* 0x000fce0000011402 */
.L_x_1:
[----:B------:R-:W-:Y:S05]  /*0290*/  BSYNC.RECONVERGENT B0 ;  /* 0x0000000000007941 */ /* 0x000fea0003800200 */
.L_x_0:
[----:B------:R-:W0:Y:S02]  /*02a0*/  LDCU.128 UR8, c[0x0][0x380] ;  /* 0x00007000ff0877ac */ /* 0x000e240008000c00 */
[----:B0-----:R-:W-:-:S04]  /*02b0*/  IADD3 R6, P0, PT, R6, UR8, RZ ;  /* 0x0000000806067c10 */ /* 0x001fc8000ff1e0ff */
[----:B------:R-:W-:Y:S02]  /*02c0*/  IADD3.X R7, PT, PT, R7, UR9, RZ, P0, !PT ;  /* 0x0000000907077c10 */ /* 0x000fe400087fe4ff */
[----:B------:R-:W-:-:S03]  /*02d0*/  IADD3 R4, P0, PT, R4, UR8, RZ ;  /* 0x0000000804047c10 */ /* 0x000fc6000ff1e0ff */
[----:B------:R-:W2:Y:S01]  /*02e0*/  LDG.E.U8 R6, desc[UR6][R6.64] ;  /* 0x0000000606067981 */ /* 0x000ea2000c1e1100 */
[----:B------:R-:W-:-:S05]  /*02f0*/  IADD3.X R5, PT, PT, R5, UR9, RZ, P0, !PT ;  /* 0x0000000905057c10 */ /* 0x000fca00087fe4ff */
[----:B------:R-:W3:Y:S01]  /*0300*/  LDG.E.U8 R4, desc[UR6][R4.64] ;  /* 0x0000000604047981 */ /* 0x000ee2000c1e1100 */
[----:B------:R-:W-:-:S04]  /*0310*/  IADD3 R2, P0, PT, R2, UR10, RZ ;  /* 0x0000000a02027c10 */ /* 0x000fc8000ff1e0ff */
[----:B------:R-:W-:Y:S02]  /*0320*/  IADD3.X R3, PT, PT, R3, UR11, RZ, P0, !PT ;  /* 0x0000000b03037c10 */ /* 0x000fe400087fe4ff */
[----:B--2---:R-:W-:-:S04]  /*0330*/  IADD3 R9, PT, PT, RZ, -R6, RZ ;  /* 0x80000006ff097210 */ /* 0x004fc80007ffe0ff */
[----:B------:R-:W-:-:S05]  /*0340*/  PRMT R9, R9, 0x7710, RZ ;  /* 0x0000771009097816 */ /* 0x000fca00000000ff */
[----:B---3--:R-:W-:-:S05]  /*0350*/  IMAD.IADD R9, R4, 0x1, R9 ;  /* 0x0000000104097824 */ /* 0x008fca00078e0209 */
[----:B------:R-:W-:Y:S01]  /*0360*/  STG.E.U8 desc[UR6][R2.64], R9 ;  /* 0x0000000902007986 */ /* 0x000fe2000c101106 */
[----:B------:R-:W-:Y:S05]  /*0370*/  EXIT ;  /* 0x000000000000794d */ /* 0x000fea0003800000 */
.L_x_3:
[----:B------:R-:W-:-:S00]  /*0380*/  BRA `(.L_x_3) ;  /* 0xfffffffc00fc7947 */ /* 0x000fc0000383ffff */
[----:B------:R-:W-:-:S00]  /*0390*/  NOP ;  /* 0x0000000000007918 */ /* 0x000fc00000000000 */
        /* <DEDUP_REMOVED lines=14> */
.L_x_8:


//--------------------- .text._Z14d_partialDiffXPK6uchar1Phii --------------------------
	.section	.text._Z14d_partialDiffXPK6uchar1Phii,"ax",@progbits
	.align	128
        .global         _Z14d_partialDiffXPK6uchar1Phii
        .type           _Z14d_partialDiffXPK6uchar1Phii,@function
        .size           _Z14d_partialDiffXPK6uchar1Phii,(.L_x_9 - _Z14d_partialDiffXPK6uchar1Phii)
        .other          _Z14d_partialDiffXPK6uchar1Phii,@"STO_CUDA_ENTRY STV_DEFAULT"
_Z14d_partialDiffXPK6uchar1Phii:
.text._Z14d_partialDiffXPK6uchar1Phii:
[----:B------:R-:W-:Y:S01]  /*0000*/  LDC R1, c[0x0][0x37c] ;  /* 0x0000df00ff017b82 */ /* 0x000fe20000000800 */
[----:B------:R-:W0:Y:S01]  /*0010*/  S2R R0, SR_CTAID.X ;  /* 0x0000000000007919 */ /* 0x000e220000002500 */
[----:B------:R-:W0:Y:S01]  /*0020*/  LDCU UR4, c[0x0][0x360] ;  /* 0x00006c00ff0477ac */ /* 0x000e220008000800 */
[----:B------:R-:W-:Y:S01]  /*0030*/  BSSY.RECONVERGENT B0, `(.L_x_4) ;  /* 0x000001d000007945 */ /* 0x000fe20003800200 */
[----:B------:R-:W0:Y:S01]  /*0040*/  S2R R3, SR_TID.X ;  /* 0x0000000000037919 */ /* 0x000e220000002100 */
[----:B------:R-:W1:Y:S01]  /*0050*/  S2R R9, SR_CTAID.Y ;  /* 0x0000000000097919 */ /* 0x000e620000002600 */
[----:B------:R-:W1:Y:S01]  /*0060*/  S2R R2, SR_TID.Y ;  /* 0x0000000000027919 */ /* 0x000e620000002200 */
[----:B0-----:R-:W-:Y:S01]  /*0070*/  IMAD R0, R0, UR4, R3 ;  /* 0x0000000400007c24 */ /* 0x001fe2000f8e0203 */
[----:B------:R-:W1:Y:S04]  /*0080*/  LDCU UR4, c[0x0][0x364] ;  /* 0x00006c80ff0477ac */ /* 0x000e680008000800 */
[----:B------:R-:W-:-:S13]  /*0090*/  ISETP.NE.AND P0, PT, R0, RZ, PT ;  /* 0x000000ff0000720c */ /* 0x000fda0003f05270 */
[----:B------:R-:W0:Y:S01]  /*00a0*/  @!P0 LDC R4, c[0x0][0x390] ;  /* 0x0000e400ff048b82 */ /* 0x000e220000000800 */
[----:B-1----:R-:W-:-:S04]  /*00b0*/  IMAD R9, R9, UR4, R2 ;  /* 0x0000000409097c24 */ /* 0x002fc8000f8e0202 */
[----:B0-----:R-:W-:-:S04]  /*00c0*/  @!P0 IMAD R2, R9, R4, RZ ;  /* 0x0000000409028224 */ /* 0x001fc800078e02ff */
[----:B------:R-:W-:Y:S01]  /*00d0*/  @!P0 VIADD R4, R2, 0x1 ;  /* 0x0000000102048836 */ /* 0x000fe20000000000 */
[--C-:B------:R-:W-:Y:S01]  /*00e0*/  @!P0 SHF.R.S32.HI R3, RZ, 0x1f, R2.reuse ;  /* 0x0000001fff038819 */ /* 0x100fe20000011402 */
[----:B------:R-:W-:-:S03]  /*00f0*/  @!P0 IMAD.MOV.U32 R6, RZ, RZ, R2 ;  /* 0x000000ffff068224 */ /* 0x000fc600078e0002 */
[----:B------:R-:W-:Y:S01]  /*0100*/  @!P0 SHF.R.S32.HI R5, RZ, 0x1f, R4 ;  /* 0x0000001fff058819 */ /* 0x000fe20000011404 */
[----:B------:R-:W-:Y:S01]  /*0110*/  @!P0 IMAD.MOV.U32 R7, RZ, RZ, R3 ;  /* 0x000000ffff078224 */ /* 0x000fe200078e0003 */
[----:B------:R-:W-:Y:S06]  /*0120*/  @!P0 BRA `(.L_x_5) ;  /* 0x0000000000348947 */ /* 0x000fec0003800000 */
[----:B------:R-:W0:Y:S02]  /*0130*/  LDCU UR5, c[0x0][0x390] ;  /* 0x00007200ff0577ac */ /* 0x000e240008000800 */
[----:B0-----:R-:W-:Y:S02]  /*0140*/  UIADD3 UR4, UPT, UPT, UR5, -0x1, URZ ;  /* 0xffffffff05047890 */ /* 0x001fe4000fffe0ff */
[----:B------:R-:W-:-:S04]  /*0150*/  IMAD R2, R9, UR5, R0 ;  /* 0x0000000509027c24 */ /* 0x000fc8000f8e0200 */
[----:B------:R-:W-:Y:S01]  /*0160*/  VIADD R6, R2, 0xffffffff ;  /* 0xffffffff02067836 */ /* 0x000fe20000000000 */
[----:B------:R-:W-:Y:S02]  /*0170*/  ISETP.NE.AND P0, PT, R0, UR4, PT ;  /* 0x0000000400007c0c */ /* 0x000fe4000bf05270 */
[----:B------:R-:W-:Y:S02]  /*0180*/  SHF.R.S32.HI R3, RZ, 0x1f, R2 ;  /* 0x0000001fff037819 */ /* 0x000fe40000011402 */
[----:B------:R-:W-:-:S09]  /*0190*/  SHF.R.S32.HI R7, RZ, 0x1f, R6 ;  /* 0x0000001fff077819 */ /* 0x000fd20000011406 */
[----:B------:R-:W-:Y:S01]  /*01a0*/  @!P0 MOV R4, R2 ;  /* 0x0000000200048202 */ /* 0x000fe20000000f00 */
[--C-:B------:R-:W-:Y:S01]  /*01b0*/  @!P0 IMAD.MOV.U32 R5, RZ, RZ, R3.reuse ;  /* 0x000000ffff058224 */ /* 0x100fe200078e0003 */
[----:B------:R-:W-:Y:S01]  /*01c0*/  @P0 MOV R5, R7 ;  /* 0x0000000700050202 */ /* 0x000fe20000000f00 */
[----:B------:R-:W-:Y:S02]  /*01d0*/  @P0 IMAD.MOV.U32 R4, RZ, RZ, R6 ;  /* 0x000000ffff040224 */ /* 0x000fe400078e0006 */
[----:B------:R-:W-:Y:S02]  /*01e0*/  @P0 IMAD.MOV.U32 R6, RZ, RZ, R2 ;  /* 0x000000ffff060224 */ /* 0x000fe400078e0002 */
[----:B------:R-:W-:-:S07]  /*01f0*/  @P0 IMAD.MOV.U32 R7, RZ, RZ, R3 ;  /* 0x000000ffff070224 */ /* 0x000fce00078e0003 */
.L_x_5:
[----:B------:R-:W-:Y:S05]  /*0200*/  BSYNC.RECONVERGENT B0 ;  /* 0x0000000000007941 */ /* 0x000fea0003800200 */
.L_x_4:
[----:B------:R-:W0:Y:S01]  /*0210*/  LDCU.128 UR8, c[0x0][0x380] ;  /* 0x00007000ff0877ac */ /* 0x000e220008000c00 */
[----:B------:R-:W1:Y:S01]  /*0220*/  LDCU.64 UR4, c[0x0][0x358] ;  /* 0x00006b00ff0477ac */ /* 0x000e620008000a00 */
[----:B0-----:R-:W-:-:S04]  /*0230*/  IADD3 R6, P0, PT, R6, UR8, RZ ;  /* 0x0000000806067c10 */ /* 0x001fc8000ff1e0ff */
[----:B------:R-:W-:Y:S02]  /*0240*/  IADD3.X R7, PT, PT, R7, UR9, RZ, P0, !PT ;  /* 0x0000000907077c10 */ /* 0x000fe400087fe4ff */
[----:B------:R-:W-:-:S03]  /*0250*/  IADD3 R4, P0, PT, R4, UR8, RZ ;  /* 0x0000000804047c10 */ /* 0x000fc6000ff1e0ff */
[----:B-1----:R-:W2:Y:S01]  /*0260*/  LDG.E.U8 R6, desc[UR4][R6.64] ;  /* 0x0000000406067981 */ /* 0x002ea2000c1e1100 */
        /* <DEDUP_REMOVED lines=9> */
.L_x_6:
        /* <DEDUP_REMOVED lines=16> */
.L_x_9:


//--------------------- .text._Z19d_filterBoxBlurGRAYPhS_ii --------------------------
	.section	.text._Z19d_filterBoxBlurGRAYPhS_ii,"ax",@progbits
	.align	128
        .global         _Z19d_filterBoxBlurGRAYPhS_ii
        .type           _Z19d_filterBoxBlurGRAYPhS_ii,@function
        .size           _Z19d_filterBoxBlurGRAYPhS_ii,(.L_x_10 - _Z19d_filterBoxBlurGRAYPhS_ii)
        .other          _Z19d_filterBoxBlurGRAYPhS_ii,@"STO_CUDA_ENTRY STV_DEFAULT"
_Z19d_filterBoxBlurGRAYPhS_ii:
.text._Z19d_filterBoxBlurGRAYPhS_ii:
[----:B------:R-:W-:Y:S01]  /*0000*/  LDC R1, c[0x0][0x37c] ;  /* 0x0000df00ff017b82 */ /* 0x000fe20000000800 */
[----:B------:R-:W0:Y:S01]  /*0010*/  S2R R0, SR_CTAID.X ;  /* 0x0000000000007919 */ /* 0x000e220000002500 */
[----:B------:R-:W0:Y:S01]  /*0020*/  LDCU UR4, c[0x0][0x360] ;  /* 0x00006c00ff0477ac */ /* 0x000e220008000800 */
[----:B------:R-:W0:Y:S01]  /*0030*/  S2R R3, SR_TID.X ;  /* 0x0000000000037919 */ /* 0x000e220000002100 */
[----:B------:R-:W1:Y:S01]  /*0040*/  LDCU UR5, c[0x0][0x364] ;  /* 0x00006c80ff0577ac */ /* 0x000e620008000800 */
[----:B------:R-:W1:Y:S01]  /*0050*/  S2R R2, SR_CTAID.Y ;  /* 0x0000000000027919 */ /* 0x000e620000002600 */
[----:B------:R-:W2:Y:S01]  /*0060*/  LDCU UR6, c[0x0][0x390] ;  /* 0x00007200ff0677ac */ /* 0x000ea20008000800 */
[----:B------:R-:W1:Y:S01]  /*0070*/  S2R R5, SR_TID.Y ;  /* 0x0000000000057919 */ /* 0x000e620000002200 */
[----:B------:R-:W3:Y:S01]  /*0080*/  LDCU.128 UR8, c[0x0][0x380] ;  /* 0x00007000ff0877ac */ /* 0x000ee20008000c00 */
[----:B0-----:R-:W-:Y:S02]  /*0090*/  IMAD R0, R0, UR4, R3 ;  /* 0x0000000400007c24 */ /* 0x001fe4000f8e0203 */
[----:B-1----:R-:W-:Y:S01]  /*00a0*/  IMAD R3, R2, UR5, R5 ;  /* 0x0000000502037c24 */ /* 0x002fe2000f8e0205 */
[----:B------:R-:W0:Y:S03]  /*00b0*/  LDCU.64 UR4, c[0x0][0x358] ;  /* 0x00006b00ff0477ac */ /* 0x000e260008000a00 */
[----:B--2---:R-:W-:-:S05]  /*00c0*/  IMAD R0, R3, UR6, R0 ;  /* 0x0000000603007c24 */ /* 0x004fca000f8e0200 */
[----:B---3--:R-:W-:Y:S02]  /*00d0*/  IADD3 R2, P0, PT, R0, UR10, RZ ;  /* 0x0000000a00027c10 */ /* 0x008fe4000ff1e0ff */
[----:B------:R-:W-:-:S04]  /*00e0*/  SHF.R.S32.HI R5, RZ, 0x1f, R0 ;  /* 0x0000001fff057819 */ /* 0x000fc80000011400 */
[----:B------:R-:W-:Y:S02]  /*00f0*/  IADD3.X R3, PT, PT, R5, UR11, RZ, P0, !PT ;  /* 0x0000000b05037c10 */ /* 0x000fe400087fe4ff */
[----:B------:R-:W-:-:S03]  /*0100*/  IADD3 R4, P0, PT, R0, UR8, RZ ;  /* 0x0000000800047c10 */ /* 0x000fc6000ff1e0ff */
[----:B0-----:R-:W2:Y:S01]  /*0110*/  LDG.E.U8 R6, desc[UR4][R2.64] ;  /* 0x0000000402067981 */ /* 0x001ea2000c1e1100 */
[----:B------:R-:W-:-:S05]  /*0120*/  IADD3.X R5, PT, PT, R5, UR9, RZ, P0, !PT ;  /* 0x0000000905057c10 */ /* 0x000fca00087fe4ff */
[----:B------:R-:W3:Y:S01]  /*0130*/  LDG.E.U8 R4, desc[UR4][R4.64] ;  /* 0x0000000404047981 */ /* 0x000ee2000c1e1100 */
[----:B--2---:R-:W-:-:S05]  /*0140*/  IMAD R6, R6, R6, RZ ;  /* 0x0000000606067224 */ /* 0x004fca00078e02ff */
[----:B------:R-:W-:-:S05]  /*0150*/  PRMT R7, R6, 0x9910, RZ ;  /* 0x0000991006077816 */ /* 0x000fca00000000ff */
[----:B---3--:R-:W-:-:S05]  /*0160*/  IMAD R7, R4, R4, R7 ;  /* 0x0000000404077224 */ /* 0x008fca00078e0207 */
[----:B------:R-:W-:Y:S01]  /*0170*/  STG.E.U8 desc[UR4][R2.64], R7 ;  /* 0x0000000702007986 */ /* 0x000fe2000c101104 */
[----:B------:R-:W-:Y:S05]  /*0180*/  EXIT ;  /* 0x000000000000794d */ /* 0x000fea0003800000 */
.L_x_7:
        /* <DEDUP_REMOVED lines=15> */
.L_x_10:


//--------------------- .nv.shared.reserved.0     --------------------------
	.section	.nv.shared.reserved.0,"aw",@nobits
	.weak		__nv_reservedSMEM_offset_0_alias
	.size		__nv_reservedSMEM_offset_0_alias, 0, 64
	.other		__nv_reservedSMEM_offset_0_alias,@"STO_CUDA_RESERVED_SHARED STV_DEFAULT"
__nv_reservedSMEM_offset_0_alias:
	.zero		0
	.zero		64


//--------------------- .nv.constant0._Z14d_partialDiffYPK6uchar1Phii --------------------------
	.section	.nv.constant0._Z14d_partialDiffYPK6uchar1Phii,"a",@progbits
	.sectionflags	@""
	.align	4
.nv.constant0._Z14d_partialDiffYPK6uchar1Phii:
	.zero		920


//--------------------- .nv.constant0._Z14d_partialDiffXPK6uchar1Phii --------------------------
	.section	.nv.constant0._Z14d_partialDiffXPK6uchar1Phii,"a",@progbits
	.sectionflags	@""
	.align	4
.nv.constant0._Z14d_partialDiffXPK6uchar1Phii:
	.zero		920


//--------------------- .nv.constant0._Z19d_filterBoxBlurGRAYPhS_ii --------------------------
	.section	.nv.constant0._Z19d_filterBoxBlurGRAYPhS_ii,"a",@progbits
	.sectionflags	@""
	.align	4
.nv.constant0._Z19d_filterBoxBlurGRAYPhS_ii:
	.zero		920


//--------------------- SYMBOLS --------------------------

	.type		.nv.reservedSmem.offset0,@object
	.size		.nv.reservedSmem.offset0,0x4
